//
// Generated by NVIDIA NVVM Compiler
//
// Compiler Build ID: CL-36424714
// Cuda compilation tools, release 13.0, V13.0.88
// Based on NVVM 20.0.0
//

.version 9.0
.target sm_100
.address_size 64

	// .globl	_Z12matrixMulGPUPfPKfS1_i

.visible .entry _Z12matrixMulGPUPfPKfS1_i(
	.param .u64 .ptr .align 1 _Z12matrixMulGPUPfPKfS1_i_param_0,
	.param .u64 .ptr .align 1 _Z12matrixMulGPUPfPKfS1_i_param_1,
	.param .u64 .ptr .align 1 _Z12matrixMulGPUPfPKfS1_i_param_2,
	.param .u32 _Z12matrixMulGPUPfPKfS1_i_param_3
)
{
	.reg .pred 	%p<10>;
	.reg .b32 	%r<40>;
	.reg .b32 	%f<67>;
	.reg .b64 	%rd<67>;

	ld.param.u64 	%rd14, [_Z12matrixMulGPUPfPKfS1_i_param_1];
	ld.param.u64 	%rd15, [_Z12matrixMulGPUPfPKfS1_i_param_2];
	ld.param.u32 	%r18, [_Z12matrixMulGPUPfPKfS1_i_param_3];
	cvta.to.global.u64 	%rd1, %rd15;
	cvta.to.global.u64 	%rd2, %rd14;
	mov.u32 	%r19, %ctaid.x;
	mov.u32 	%r20, %ntid.x;
	mov.u32 	%r21, %tid.x;
	mad.lo.s32 	%r1, %r19, %r20, %r21;
	mov.u32 	%r22, %ctaid.y;
	mov.u32 	%r23, %ntid.y;
	mov.u32 	%r24, %tid.y;
	mad.lo.s32 	%r2, %r22, %r23, %r24;
	max.s32 	%r25, %r2, %r1;
	setp.ge.s32 	%p1, %r25, %r18;
	@%p1 bra 	$L__BB0_13;
	mul.lo.s32 	%r3, %r18, %r2;
	and.b32  	%r4, %r18, 7;
	setp.lt.u32 	%p2, %r18, 8;
	mov.f32 	%f66, 0f00000000;
	mov.b32 	%r38, 0;
	@%p2 bra 	$L__BB0_4;
	and.b32  	%r38, %r18, 2147483640;
	neg.s32 	%r36, %r38;
	mul.wide.s32 	%rd16, %r18, 4;
	add.s64 	%rd3, %rd1, %rd16;
	shl.b32 	%r7, %r18, 3;
	mul.wide.s32 	%rd17, %r18, 8;
	add.s64 	%rd4, %rd1, %rd17;
	mul.wide.s32 	%rd18, %r18, 12;
	add.s64 	%rd5, %rd1, %rd18;
	mul.wide.s32 	%rd19, %r18, 16;
	add.s64 	%rd6, %rd1, %rd19;
	mul.wide.s32 	%rd20, %r18, 20;
	add.s64 	%rd7, %rd1, %rd20;
	mul.wide.s32 	%rd21, %r18, 24;
	add.s64 	%rd8, %rd1, %rd21;
	mul.wide.s32 	%rd22, %r18, 28;
	add.s64 	%rd9, %rd1, %rd22;
	mul.wide.u32 	%rd23, %r3, 4;
	add.s64 	%rd24, %rd23, %rd2;
	add.s64 	%rd66, %rd24, 16;
	mov.f32 	%f66, 0f00000000;
	mov.u32 	%r35, %r1;
$L__BB0_3:
	.pragma "nounroll";
	mul.wide.s32 	%rd25, %r35, 4;
	add.s64 	%rd26, %rd3, %rd25;
	add.s64 	%rd27, %rd4, %rd25;
	add.s64 	%rd28, %rd5, %rd25;
	add.s64 	%rd29, %rd6, %rd25;
	add.s64 	%rd30, %rd7, %rd25;
	add.s64 	%rd31, %rd8, %rd25;
	add.s64 	%rd32, %rd9, %rd25;
	add.s64 	%rd33, %rd1, %rd25;
	ld.global.f32 	%f16, [%rd66+-16];
	ld.global.f32 	%f17, [%rd33];
	fma.rn.f32 	%f18, %f16, %f17, %f66;
	ld.global.f32 	%f19, [%rd66+-12];
	ld.global.f32 	%f20, [%rd26];
	fma.rn.f32 	%f21, %f19, %f20, %f18;
	ld.global.f32 	%f22, [%rd66+-8];
	ld.global.f32 	%f23, [%rd27];
	fma.rn.f32 	%f24, %f22, %f23, %f21;
	ld.global.f32 	%f25, [%rd66+-4];
	ld.global.f32 	%f26, [%rd28];
	fma.rn.f32 	%f27, %f25, %f26, %f24;
	ld.global.f32 	%f28, [%rd66];
	ld.global.f32 	%f29, [%rd29];
	fma.rn.f32 	%f30, %f28, %f29, %f27;
	ld.global.f32 	%f31, [%rd66+4];
	ld.global.f32 	%f32, [%rd30];
	fma.rn.f32 	%f33, %f31, %f32, %f30;
	ld.global.f32 	%f34, [%rd66+8];
	ld.global.f32 	%f35, [%rd31];
	fma.rn.f32 	%f36, %f34, %f35, %f33;
	ld.global.f32 	%f37, [%rd66+12];
	ld.global.f32 	%f38, [%rd32];
	fma.rn.f32 	%f66, %f37, %f38, %f36;
	add.s32 	%r36, %r36, 8;
	add.s32 	%r35, %r35, %r7;
	add.s64 	%rd66, %rd66, 32;
	setp.ne.s32 	%p3, %r36, 0;
	@%p3 bra 	$L__BB0_3;
$L__BB0_4:
	setp.eq.s32 	%p4, %r4, 0;
	@%p4 bra 	$L__BB0_12;
	and.b32  	%r13, %r18, 3;
	setp.lt.u32 	%p5, %r4, 4;
	@%p5 bra 	$L__BB0_7;
	add.s32 	%r27, %r38, %r3;
	mul.wide.u32 	%rd34, %r27, 4;
	add.s64 	%rd35, %rd2, %rd34;
	ld.global.f32 	%f40, [%rd35];
	mad.lo.s32 	%r28, %r38, %r18, %r1;
	mul.wide.s32 	%rd36, %r28, 4;
	add.s64 	%rd37, %rd1, %rd36;
	ld.global.f32 	%f41, [%rd37];
	fma.rn.f32 	%f42, %f40, %f41, %f66;
	cvt.u64.u32 	%rd38, %r3;
	cvt.u64.u32 	%rd39, %r38;
	add.s64 	%rd40, %rd39, %rd38;
	shl.b64 	%rd41, %rd40, 2;
	add.s64 	%rd42, %rd2, %rd41;
	ld.global.f32 	%f43, [%rd42+4];
	mul.wide.s32 	%rd43, %r18, 4;
	add.s64 	%rd44, %rd37, %rd43;
	ld.global.f32 	%f44, [%rd44];
	fma.rn.f32 	%f45, %f43, %f44, %f42;
	ld.global.f32 	%f46, [%rd42+8];
	add.s64 	%rd45, %rd44, %rd43;
	ld.global.f32 	%f47, [%rd45];
	fma.rn.f32 	%f48, %f46, %f47, %f45;
	ld.global.f32 	%f49, [%rd42+12];
	add.s64 	%rd46, %rd45, %rd43;
	ld.global.f32 	%f50, [%rd46];
	fma.rn.f32 	%f66, %f49, %f50, %f48;
	add.s32 	%r38, %r38, 4;
$L__BB0_7:
	setp.eq.s32 	%p6, %r13, 0;
	@%p6 bra 	$L__BB0_12;
	setp.eq.s32 	%p7, %r13, 1;
	@%p7 bra 	$L__BB0_10;
	add.s32 	%r29, %r38, %r3;
	mul.wide.u32 	%rd47, %r29, 4;
	add.s64 	%rd48, %rd2, %rd47;
	ld.global.f32 	%f52, [%rd48];
	mad.lo.s32 	%r30, %r38, %r18, %r1;
	mul.wide.s32 	%rd49, %r30, 4;
	add.s64 	%rd50, %rd1, %rd49;
	ld.global.f32 	%f53, [%rd50];
	fma.rn.f32 	%f54, %f52, %f53, %f66;
	cvt.u64.u32 	%rd51, %r3;
	cvt.u64.u32 	%rd52, %r38;
	add.s64 	%rd53, %rd52, %rd51;
	shl.b64 	%rd54, %rd53, 2;
	add.s64 	%rd55, %rd2, %rd54;
	ld.global.f32 	%f55, [%rd55+4];
	mul.wide.s32 	%rd56, %r18, 4;
	add.s64 	%rd57, %rd50, %rd56;
	ld.global.f32 	%f56, [%rd57];
	fma.rn.f32 	%f66, %f55, %f56, %f54;
	add.s32 	%r38, %r38, 2;
$L__BB0_10:
	and.b32  	%r31, %r18, 1;
	setp.eq.b32 	%p8, %r31, 1;
	not.pred 	%p9, %p8;
	@%p9 bra 	$L__BB0_12;
	add.s32 	%r32, %r38, %r3;
	mul.wide.u32 	%rd58, %r32, 4;
	add.s64 	%rd59, %rd2, %rd58;
	ld.global.f32 	%f57, [%rd59];
	mad.lo.s32 	%r33, %r38, %r18, %r1;
	mul.wide.s32 	%rd60, %r33, 4;
	add.s64 	%rd61, %rd1, %rd60;
	ld.global.f32 	%f58, [%rd61];
	fma.rn.f32 	%f66, %f57, %f58, %f66;
$L__BB0_12:
	ld.param.u64 	%rd65, [_Z12matrixMulGPUPfPKfS1_i_param_0];
	add.s32 	%r34, %r3, %r1;
	cvta.to.global.u64 	%rd62, %rd65;
	mul.wide.s32 	%rd63, %r34, 4;
	add.s64 	%rd64, %rd62, %rd63;
	st.global.f32 	[%rd64], %f66;
$L__BB0_13:
	ret;

}


// ===== COMPILED SASS (sm_100) =====

	.target	sm_100

	.elftype	@"ET_EXEC"


//--------------------- .note.nv.tkinfo           --------------------------
	.section	.note.nv.tkinfo,"",@"SHT_NOTE"
	.sectionflags	@"SHF_NOTE_NV_TKINFO"
	.tkinfo
        /*0018*/ 	.word	0x00000002
        /*0030*/ 	.string	""
        /*0030*/ 	.string	"ptxas"
        /*0030*/ 	.string	"Cuda compilation tools, release 13.0, V13.0.88"
        /*0030*/ 	.string	"Build cuda_13.0.r13.0/compiler.36424714_0"
        /*0030*/ 	.string	"-arch sm_100 -m 64 "



//--------------------- .note.nv.cuinfo           --------------------------
	.section	.note.nv.cuinfo,"",@"SHT_NOTE"
	.sectionflags	@"SHF_NOTE_NV_CUINFO"
        /*0018*/ 	.short	0x0002
        /*001a*/ 	.short	0x0064
        /*001c*/ 	.short	0x0082
	.zero		2


//--------------------- .nv.info                  --------------------------
	.section	.nv.info,"",@"SHT_CUDA_INFO"
	.align	4


	//----- nvinfo : EIATTR_REGCOUNT
	.align		4
        /*0000*/ 	.byte	0x04, 0x2f
        /*0002*/ 	.short	(.L_1 - .L_0)
	.align		4
.L_0:
        /*0004*/ 	.word	index@(_Z12matrixMulGPUPfPKfS1_i)
        /*0008*/ 	.word	0x0000001e


	//----- nvinfo : EIATTR_FRAME_SIZE
	.align		4
.L_1:
        /*000c*/ 	.byte	0x04, 0x11
        /*000e*/ 	.short	(.L_3 - .L_2)
	.align		4
.L_2:
        /*0010*/ 	.word	index@(_Z12matrixMulGPUPfPKfS1_i)
        /*0014*/ 	.word	0x00000000


	//----- nvinfo : EIATTR_MIN_STACK_SIZE
	.align		4
.L_3:
        /*0018*/ 	.byte	0x04, 0x12
        /*001a*/ 	.short	(.L_5 - .L_4)
	.align		4
.L_4:
        /*001c*/ 	.word	index@(_Z12matrixMulGPUPfPKfS1_i)
        /*0020*/ 	.word	0x00000000
.L_5:


//--------------------- .nv.compat                --------------------------
	.section	.nv.compat,"",@"SHT_CUDA_COMPAT_INFO"
	.align	4
        /*0000*/ 	.byte	0x02, 0x09, 0x00, 0x00, 0x02, 0x02, 0x01, 0x00, 0x02, 0x05, 0x05, 0x00, 0x03, 0x07, 0x01, 0x01
        /*0010*/ 	.byte	0x02, 0x03, 0x00, 0x00, 0x02, 0x06, 0x01, 0x00, 0x04, 0x0b, 0x08, 0x00, 0x09, 0x00, 0x00, 0x00
        /*0020*/ 	.byte	0x00, 0x00, 0x00, 0x00


//--------------------- .nv.info._Z12matrixMulGPUPfPKfS1_i --------------------------
	.section	.nv.info._Z12matrixMulGPUPfPKfS1_i,"",@"SHT_CUDA_INFO"
	.sectionflags	@""
	.align	4


	//----- nvinfo : EIATTR_CUDA_API_VERSION
	.align		4
        /*0000*/ 	.byte	0x04, 0x37
        /*0002*/ 	.short	(.L_7 - .L_6)
.L_6:
        /*0004*/ 	.word	0x00000082


	//----- nvinfo : EIATTR_KPARAM_INFO
	.align		4
.L_7:
        /*0008*/ 	.byte	0x04, 0x17
        /*000a*/ 	.short	(.L_9 - .L_8)
.L_8:
        /*000c*/ 	.word	0x00000000
        /*0010*/ 	.short	0x0003
        /*0012*/ 	.short	0x0018
        /*0014*/ 	.byte	0x00, 0xf0, 0x11, 0x00


	//----- nvinfo : EIATTR_KPARAM_INFO
	.align		4
.L_9:
        /*0018*/ 	.byte	0x04, 0x17
        /*001a*/ 	.short	(.L_11 - .L_10)
.L_10:
        /*001c*/ 	.word	0x00000000
        /*0020*/ 	.short	0x0002
        /*0022*/ 	.short	0x0010
        /*0024*/ 	.byte	0x00, 0xf5, 0x21, 0x00


	//----- nvinfo : EIATTR_KPARAM_INFO
	.align		4
.L_11:
        /*0028*/ 	.byte	0x04, 0x17
        /*002a*/ 	.short	(.L_13 - .L_12)
.L_12:
        /*002c*/ 	.word	0x00000000
        /*0030*/ 	.short	0x0001
        /*0032*/ 	.short	0x0008
        /*0034*/ 	.byte	0x00, 0xf5, 0x21, 0x00


	//----- nvinfo : EIATTR_KPARAM_INFO
	.align		4
.L_13:
        /*0038*/ 	.byte	0x04, 0x17
        /*003a*/ 	.short	(.L_15 - .L_14)
.L_14:
        /*003c*/ 	.word	0x00000000
        /*0040*/ 	.short	0x0000
        /*0042*/ 	.short	0x0000
        /*0044*/ 	.byte	0x00, 0xf5, 0x21, 0x00


	//----- nvinfo : EIATTR_SPARSE_MMA_MASK
	.align		4
.L_15:
        /*0048*/ 	.byte	0x03, 0x50
        /*004a*/ 	.short	0x0000


	//----- nvinfo : EIATTR_MAXREG_COUNT
	.align		4
        /*004c*/ 	.byte	0x03, 0x1b
        /*004e*/ 	.short	0x00ff


	//----- nvinfo : EIATTR_MERCURY_ISA_VERSION
	.align		4
        /*0050*/ 	.byte	0x03, 0x5f
        /*0052*/ 	.short	0x0101


	//----- nvinfo : EIATTR_VRC_CTA_INIT_COUNT
	.align		4
        /*0054*/ 	.byte	0x02, 0x4a
	.zero		1
	.zero		1


	//----- nvinfo : EIATTR_EXIT_INSTR_OFFSETS
	.align		4
        /*0058*/ 	.byte	0x04, 0x1c
        /*005a*/ 	.short	(.L_17 - .L_16)


	//   ....[0]....
.L_16:
        /*005c*/ 	.word	0x000000c0


	//   ....[1]....
        /*0060*/ 	.word	0x00000aa0


	//----- nvinfo : EIATTR_CBANK_PARAM_SIZE
	.align		4
.L_17:
        /*0064*/ 	.byte	0x03, 0x19
        /*0066*/ 	.short	0x001c


	//----- nvinfo : EIATTR_PARAM_CBANK
	.align		4
        /*0068*/ 	.byte	0x04, 0x0a
        /*006a*/ 	.short	(.L_19 - .L_18)
	.align		4
.L_18:
        /*006c*/ 	.word	index@(.nv.constant0._Z12matrixMulGPUPfPKfS1_i)
        /*0070*/ 	.short	0x0380
        /*0072*/ 	.short	0x001c


	//----- nvinfo : EIATTR_SW_WAR
	.align		4
.L_19:
        /*0074*/ 	.byte	0x04, 0x36
        /*0076*/ 	.short	(.L_21 - .L_20)
.L_20:
        /*0078*/ 	.word	0x00000008
.L_21:


//--------------------- .nv.callgraph             --------------------------
	.section	.nv.callgraph,"",@"SHT_CUDA_CALLGRAPH"
	.align	4
	.sectionentsize	8
	.align		4
        /*0000*/ 	.word	0x00000000
	.align		4
        /*0004*/ 	.word	0xffffffff
	.align		4
        /*0008*/ 	.word	0x00000000
	.align		4
        /*000c*/ 	.word	0xfffffffe
	.align		4
        /*0010*/ 	.word	0x00000000
	.align		4
        /*0014*/ 	.word	0xfffffffd
	.align		4
        /*0018*/ 	.word	0x00000000
	.align		4
        /*001c*/ 	.word	0xfffffffc


//--------------------- .text._Z12matrixMulGPUPfPKfS1_i --------------------------
	.section	.text._Z12matrixMulGPUPfPKfS1_i,"ax",@progbits
	.align	128
        .global         _Z12matrixMulGPUPfPKfS1_i
        .type           _Z12matrixMulGPUPfPKfS1_i,@function
        .size           _Z12matrixMulGPUPfPKfS1_i,(.L_x_5 - _Z12matrixMulGPUPfPKfS1_i)
        .other          _Z12matrixMulGPUPfPKfS1_i,@"STO_CUDA_ENTRY STV_DEFAULT"
_Z12matrixMulGPUPfPKfS1_i:
.text._Z12matrixMulGPUPfPKfS1_i:
[----:B------:R-:W-:Y:S01]  /*0000*/  LDC R1, c[0x0][0x37c] ;  /* 0x0000df00ff017b82 */ /* 0x000fe20000000800 */
[----:B------:R-:W0:Y:S07]  /*0010*/  S2R R3, SR_TID.X ;  /* 0x0000000000037919 */ /* 0x000e2e0000002100 */
[----:B------:R-:W0:Y:S01]  /*0020*/  LDC R0, c[0x0][0x360] ;  /* 0x0000d800ff007b82 */ /* 0x000e220000000800 */
[----:B------:R-:W1:Y:S01]  /*0030*/  LDCU UR20, c[0x0][0x398] ;  /* 0x00007300ff1477ac */ /* 0x000e620008000800 */
[----:B------:R-:W2:Y:S06]  /*0040*/  S2R R2, SR_TID.Y ;  /* 0x0000000000027919 */ /* 0x000eac0000002200 */
[----:B------:R-:W0:Y:S08]  /*0050*/  S2UR UR4, SR_CTAID.X ;  /* 0x00000000000479c3 */ /* 0x000e300000002500 */
[----:B------:R-:W2:Y:S08]  /*0060*/  S2UR UR5, SR_CTAID.Y ;  /* 0x00000000000579c3 */ /* 0x000eb00000002600 */
[----:B------:R-:W2:Y:S01]  /*0070*/  LDC R13, c[0x0][0x364] ;  /* 0x0000d900ff0d7b82 */ /* 0x000ea20000000800 */
[----:B0-----:R-:W-:-:S02]  /*0080*/  IMAD R0, R0, UR4, R3 ;  /* 0x0000000400007c24 */ /* 0x001fc4000f8e0203 */
[----:B--2---:R-:W-:-:S05]  /*0090*/  IMAD R13, R13, UR5, R2 ;  /* 0x000000050d0d7c24 */ /* 0x004fca000f8e0202 */
[----:B------:R-:W-:-:S04]  /*00a0*/  VIMNMX R2, PT, PT, R0, R13, !PT ;  /* 0x0000000d00027248 */ /* 0x000fc80007fe0100 */
[----:B-1----:R-:W-:-:S13]  /*00b0*/  ISETP.GE.AND P0, PT, R2, UR20, PT ;  /* 0x0000001402007c0c */ /* 0x002fda000bf06270 */
[----:B------:R-:W-:Y:S05]  /*00c0*/  @P0 EXIT ;  /* 0x000000000000094d */ /* 0x000fea0003800000 */
[----:B------:R-:W-:Y:S01]  /*00d0*/  UISETP.GE.U32.AND UP0, UPT, UR20, 0x8, UPT ;  /* 0x000000081400788c */ /* 0x000fe2000bf06070 */
[----:B------:R-:W-:Y:S02]  /*00e0*/  HFMA2 R12, -RZ, RZ, 0, 0 ;  /* 0x00000000ff0c7431 */ /* 0x000fe400000001ff */
[----:B------:R-:W-:Y:S01]  /*00f0*/  IMAD R13, R13, UR20, RZ ;  /* 0x000000140d0d7c24 */ /* 0x000fe2000f8e02ff */
[----:B------:R-:W-:Y:S01]  /*0100*/  UMOV UR4, URZ ;  /* 0x000000ff00047c82 */ /* 0x000fe20008000000 */
[----:B------:R-:W0:Y:S04]  /*0110*/  LDCU.64 UR18, c[0x0][0x358] ;  /* 0x00006b00ff1277ac */ /* 0x000e280008000a00 */
[----:B------:R-:W-:Y:S05]  /*0120*/  BRA.U !UP0, `(.L_x_0) ;  /* 0x0000000508007547 */ /* 0x000fea000b800000 */
[----:B------:R-:W1:Y:S01]  /*0130*/  LDC.64 R2, c[0x0][0x388] ;  /* 0x0000e200ff027b82 */ /* 0x000e620000000a00 */
[----:B------:R-:W2:Y:S01]  /*0140*/  LDCU.64 UR22, c[0x0][0x390] ;  /* 0x00007200ff1677ac */ /* 0x000ea20008000a00 */
[----:B------:R-:W-:Y:S02]  /*0150*/  MOV R12, RZ ;  /* 0x000000ff000c7202 */ /* 0x000fe40000000f00 */
[----:B------:R-:W-:Y:S01]  /*0160*/  MOV R14, R0 ;  /* 0x00000000000e7202 */ /* 0x000fe20000000f00 */
[----:B------:R-:W-:-:S04]  /*0170*/  ULOP3.LUT UR4, UR20, 0x7ffffff8, URZ, 0xc0, !UPT ;  /* 0x7ffffff814047892 */ /* 0x000fc8000f8ec0ff */
[----:B------:R-:W-:Y:S02]  /*0180*/  UIADD3 UR5, UPT, UPT, -UR4, URZ, URZ ;  /* 0x000000ff04057290 */ /* 0x000fe4000fffe1ff */
[----:B--2---:R-:W-:Y:S02]  /*0190*/  UIMAD.WIDE UR6, UR20, 0x8, UR22 ;  /* 0x00000008140678a5 */ /* 0x004fe4000f8e0216 */
[----:B------:R-:W-:Y:S02]  /*01a0*/  UIMAD.WIDE UR8, UR20, 0xc, UR22 ;  /* 0x0000000c140878a5 */ /* 0x000fe4000f8e0216 */
[----:B------:R-:W-:Y:S01]  /*01b0*/  UIMAD.WIDE UR10, UR20, 0x10, UR22 ;  /* 0x00000010140a78a5 */ /* 0x000fe2000f8e0216 */
[----:B-1----:R-:W-:Y:S01]  /*01c0*/  IMAD.WIDE.U32 R2, R13, 0x4, R2 ;  /* 0x000000040d027825 */ /* 0x002fe200078e0002 */
[----:B------:R-:W-:Y:S02]  /*01d0*/  UIMAD.WIDE UR12, UR20, 0x14, UR22 ;  /* 0x00000014140c78a5 */ /* 0x000fe4000f8e0216 */
[----:B------:R-:W-:Y:S01]  /*01e0*/  UIMAD.WIDE UR14, UR20, 0x18, UR22 ;  /* 0x00000018140e78a5 */ /* 0x000fe2000f8e0216 */
[----:B------:R-:W-:Y:S01]  /*01f0*/  IADD3 R2, P0, PT, R2, 0x10, RZ ;  /* 0x0000001002027810 */ /* 0x000fe20007f1e0ff */
[----:B------:R-:W-:-:S03]  /*0200*/  UIMAD.WIDE UR16, UR20, 0x1c, UR22 ;  /* 0x0000001c141078a5 */ /* 0x000fc6000f8e0216 */
[----:B------:R-:W-:-:S09]  /*0210*/  IADD3.X R3, PT, PT, RZ, R3, RZ, P0, !PT ;  /* 0x00000003ff037210 */ /* 0x000fd200007fe4ff */
.L_x_1:
[----:B------:R-:W-:Y:S01]  /*0220*/  UIMAD.WIDE UR24, UR20, 0x4, UR22 ;  /* 0x00000004141878a5 */ /* 0x000fe2000f8e0216 */
[----:B------:R-:W-:Y:S01]  /*0230*/  MOV R23, 0x4 ;  /* 0x0000000400177802 */ /* 0x000fe20000000f00 */
[----:B------:R-:W-:Y:S01]  /*0240*/  HFMA2 R25, -RZ, RZ, 0, 2.384185791015625e-07 ;  /* 0x00000004ff197431 */ /* 0x000fe200000001ff */
[----:B0-----:R-:W2:Y:S03]  /*0250*/  LDG.E R21, desc[UR18][R2.64+-0x10] ;  /* 0xfffff01202157981 */ /* 0x001ea6000c1e1900 */
[----:B------:R-:W-:Y:S01]  /*0260*/  IMAD.WIDE R22, R14, R23, UR22 ;  /* 0x000000160e167e25 */ /* 0x000fe2000f8e0217 */
[----:B------:R-:W-:Y:S01]  /*0270*/  MOV R8, UR24 ;  /* 0x0000001800087c02 */ /* 0x000fe20008000f00 */
[----:B------:R-:W3:Y:S01]  /*0280*/  LDG.E R19, desc[UR18][R2.64+-0xc] ;  /* 0xfffff41202137981 */ /* 0x000ee2000c1e1900 */
[----:B------:R-:W-:-:S03]  /*0290*/  MOV R9, UR25 ;  /* 0x0000001900097c02 */ /* 0x000fc60008000f00 */
[----:B------:R-:W2:Y:S01]  /*02a0*/  LDG.E R22, desc[UR18][R22.64] ;  /* 0x0000001216167981 */ /* 0x000ea2000c1e1900 */
[----:B------:R-:W-:Y:S02]  /*02b0*/  IMAD.MOV.U32 R11, RZ, RZ, 0x4 ;  /* 0x00000004ff0b7424 */ /* 0x000fe400078e00ff */
[----:B------:R-:W-:-:S04]  /*02c0*/  IMAD.WIDE R8, R14, 0x4, R8 ;  /* 0x000000040e087825 */ /* 0x000fc800078e0208 */
[----:B------:R-:W-:Y:S01]  /*02d0*/  HFMA2 R7, -RZ, RZ, 0, 2.384185791015625e-07 ;  /* 0x00000004ff077431 */ /* 0x000fe200000001ff */
[----:B------:R-:W-:Y:S01]  /*02e0*/  MOV R5, 0x4 ;  /* 0x0000000400057802 */ /* 0x000fe20000000f00 */
[----:B------:R-:W4:Y:S01]  /*02f0*/  LDG.E R17, desc[UR18][R2.64+-0x8] ;  /* 0xfffff81202117981 */ /* 0x000f22000c1e1900 */
[----:B------:R-:W-:-:S03]  /*0300*/  IMAD.WIDE R24, R14, R25, UR6 ;  /* 0x000000060e187e25 */ /* 0x000fc6000f8e0219 */
[----:B------:R0:W3:Y:S01]  /*0310*/  LDG.E R20, desc[UR18][R8.64] ;  /* 0x0000001208147981 */ /* 0x0000e2000c1e1900 */
[----:B------:R-:W-:-:S03]  /*0320*/  IMAD.WIDE R10, R14, R11, UR8 ;  /* 0x000000080e0a7e25 */ /* 0x000fc6000f8e020b */
[----:B------:R-:W4:Y:S01]  /*0330*/  LDG.E R18, desc[UR18][R24.64] ;  /* 0x0000001218127981 */ /* 0x000f22000c1e1900 */
[----:B------:R-:W-:-:S04]  /*0340*/  IMAD.WIDE R4, R14, R5, UR10 ;  /* 0x0000000a0e047e25 */ /* 0x000fc8000f8e0205 */
[----:B------:R-:W-:Y:S01]  /*0350*/  HFMA2 R27, -RZ, RZ, 0, 2.384185791015625e-07 ;  /* 0x00000004ff1b7431 */ /* 0x000fe200000001ff */
[----:B------:R1:W5:Y:S01]  /*0360*/  LDG.E R16, desc[UR18][R10.64] ;  /* 0x000000120a107981 */ /* 0x000362000c1e1900 */
[C---:B------:R-:W-:Y:S01]  /*0370*/  IMAD.WIDE R6, R14.reuse, R7, UR12 ;  /* 0x0000000c0e067e25 */ /* 0x040fe2000f8e0207 */
[----:B0-----:R-:W-:Y:S02]  /*0380*/  MOV R9, 0x4 ;  /* 0x0000000400097802 */ /* 0x001fe40000000f00 */
[----:B------:R-:W5:Y:S04]  /*0390*/  LDG.E R15, desc[UR18][R2.64+-0x4] ;  /* 0xfffffc12020f7981 */ /* 0x000f68000c1e1900 */
[----:B------:R0:W5:Y:S01]  /*03a0*/  LDG.E R4, desc[UR18][R4.64] ;  /* 0x0000001204047981 */ /* 0x000162000c1e1900 */
[----:B------:R-:W-:-:S03]  /*03b0*/  IMAD.WIDE R8, R14, R9, UR14 ;  /* 0x0000000e0e087e25 */ /* 0x000fc6000f8e0209 */
[----:B------:R-:W5:Y:S01]  /*03c0*/  LDG.E R23, desc[UR18][R2.64] ;  /* 0x0000001202177981 */ /* 0x000f62000c1e1900 */
[----:B-1----:R-:W-:-:S03]  /*03d0*/  IMAD.WIDE R10, R14, R27, UR16 ;  /* 0x000000100e0a7e25 */ /* 0x002fc6000f8e021b */
[----:B------:R-:W5:Y:S04]  /*03e0*/  LDG.E R7, desc[UR18][R6.64] ;  /* 0x0000001206077981 */ /* 0x000f68000c1e1900 */
[----:B------:R-:W5:Y:S04]  /*03f0*/  LDG.E R24, desc[UR18][R2.64+0x4] ;  /* 0x0000041202187981 */ /* 0x000f68000c1e1900 */
[----:B------:R-:W5:Y:S04]  /*0400*/  LDG.E R8, desc[UR18][R8.64] ;  /* 0x0000001208087981 */ /* 0x000f68000c1e1900 */
[----:B------:R-:W5:Y:S04]  /*0410*/  LDG.E R25, desc[UR18][R2.64+0x8] ;  /* 0x0000081202197981 */ /* 0x000f68000c1e1900 */
[----:B------:R-:W5:Y:S04]  /*0420*/  LDG.E R10, desc[UR18][R10.64] ;  /* 0x000000120a0a7981 */ /* 0x000f68000c1e1900 */
[----:B------:R1:W5:Y:S01]  /*0430*/  LDG.E R27, desc[UR18][R2.64+0xc] ;  /* 0x00000c12021b7981 */ /* 0x000362000c1e1900 */
[----:B------:R-:W-:-:S04]  /*0440*/  UIADD3 UR5, UPT, UPT, UR5, 0x8, URZ ;  /* 0x0000000805057890 */ /* 0x000fc8000fffe0ff */
[----:B------:R-:W-:Y:S01]  /*0450*/  UISETP.NE.AND UP0, UPT, UR5, URZ, UPT ;  /* 0x000000ff0500728c */ /* 0x000fe2000bf05270 */
[----:B0-----:R-:W-:Y:S02]  /*0460*/  MOV R5, UR20 ;  /* 0x0000001400057c02 */ /* 0x001fe40008000f00 */
[----:B-1----:R-:W-:-:S03]  /*0470*/  IADD3 R2, P0, PT, R2, 0x20, RZ ;  /* 0x0000002002027810 */ /* 0x002fc60007f1e0ff */
[----:B------:R-:W-:Y:S01]  /*0480*/  IMAD R14, R5, 0x8, R14 ;  /* 0x00000008050e7824 */ /* 0x000fe200078e020e */
[----:B------:R-:W-:Y:S01]  /*0490*/  IADD3.X R3, PT, PT, RZ, R3, RZ, P0, !PT ;  /* 0x00000003ff037210 */ /* 0x000fe200007fe4ff */
[----:B--2---:R-:W-:-:S04]  /*04a0*/  FFMA R22, R21, R22, R12 ;  /* 0x0000001615167223 */ /* 0x004fc8000000000c */
[----:B---3--:R-:W-:-:S04]  /*04b0*/  FFMA R20, R19, R20, R22 ;  /* 0x0000001413147223 */ /* 0x008fc80000000016 */
[----:B----4-:R-:W-:-:S04]  /*04c0*/  FFMA R18, R17, R18, R20 ;  /* 0x0000001211127223 */ /* 0x010fc80000000014 */
[----:B-----5:R-:W-:-:S04]  /*04d0*/  FFMA R16, R15, R16, R18 ;  /* 0x000000100f107223 */ /* 0x020fc80000000012 */
[----:B------:R-:W-:-:S04]  /*04e0*/  FFMA R23, R23, R4, R16 ;  /* 0x0000000417177223 */ /* 0x000fc80000000010 */
[----:B------:R-:W-:-:S04]  /*04f0*/  FFMA R24, R24, R7, R23 ;  /* 0x0000000718187223 */ /* 0x000fc80000000017 */
[----:B------:R-:W-:-:S04]  /*0500*/  FFMA R8, R25, R8, R24 ;  /* 0x0000000819087223 */ /* 0x000fc80000000018 */
[----:B------:R-:W-:Y:S01]  /*0510*/  FFMA R12, R27, R10, R8 ;  /* 0x0000000a1b0c7223 */ /* 0x000fe20000000008 */
[----:B------:R-:W-:Y:S06]  /*0520*/  BRA.U UP0, `(.L_x_1) ;  /* 0xfffffffd003c7547 */ /* 0x000fec000b83ffff */
.L_x_0:
[----:B------:R-:W-:-:S04]  /*0530*/  ULOP3.LUT UR6, UR20, 0x7, URZ, 0xc0, !UPT ;  /* 0x0000000714067892 */ /* 0x000fc8000f8ec0ff */
[----:B------:R-:W-:-:S09]  /*0540*/  UISETP.NE.AND UP0, UPT, UR6, URZ, UPT ;  /* 0x000000ff0600728c */ /* 0x000fd2000bf05270 */
[----:B------:R-:W-:Y:S05]  /*0550*/  BRA.U !UP0, `(.L_x_2) ;  /* 0x0000000508407547 */ /* 0x000fea000b800000 */
[----:B------:R-:W-:Y:S02]  /*0560*/  UISETP.GE.U32.AND UP0, UPT, UR6, 0x4, UPT ;  /* 0x000000040600788c */ /* 0x000fe4000bf06070 */
[----:B------:R-:W-:-:S04]  /*0570*/  ULOP3.LUT UR5, UR20, 0x3, URZ, 0xc0, !UPT ;  /* 0x0000000314057892 */ /* 0x000fc8000f8ec0ff */
[----:B------:R-:W-:-:S03]  /*0580*/  UISETP.NE.AND UP1, UPT, UR5, URZ, UPT ;  /* 0x000000ff0500728c */ /* 0x000fc6000bf25270 */
[----:B------:R-:W-:Y:S08]  /*0590*/  BRA.U !UP0, `(.L_x_3) ;  /* 0x00000001087c7547 */ /* 0x000ff0000b800000 */
[----:B------:R-:W1:Y:S01]  /*05a0*/  LDC.64 R6, c[0x0][0x390] ;  /* 0x0000e400ff067b82 */ /* 0x000e620000000a00 */
[----:B------:R-:W2:Y:S01]  /*05b0*/  LDCU.64 UR6, c[0x0][0x388] ;  /* 0x00007100ff0677ac */ /* 0x000ea20008000a00 */
[----:B------:R-:W-:Y:S02]  /*05c0*/  MOV R9, UR4 ;  /* 0x0000000400097c02 */ /* 0x000fe40008000f00 */
[C---:B------:R-:W-:Y:S02]  /*05d0*/  IADD3 R3, PT, PT, R13.reuse, UR4, RZ ;  /* 0x000000040d037c10 */ /* 0x040fe4000fffe0ff */
[----:B------:R-:W-:Y:S01]  /*05e0*/  IADD3 R10, P0, PT, R13, UR4, RZ ;  /* 0x000000040d0a7c10 */ /* 0x000fe2000ff1e0ff */
[----:B------:R-:W-:Y:S01]  /*05f0*/  IMAD R9, R9, UR20, R0 ;  /* 0x0000001409097c24 */ /* 0x000fe2000f8e0200 */
[----:B------:R-:W3:Y:S01]  /*0600*/  LDC.64 R4, c[0x0][0x388] ;  /* 0x0000e200ff047b82 */ /* 0x000ee20000000a00 */
[----:B------:R-:W-:Y:S02]  /*0610*/  MOV R11, UR20 ;  /* 0x00000014000b7c02 */ /* 0x000fe40008000f00 */
[----:B------:R-:W-:Y:S01]  /*0620*/  MOV R15, UR20 ;  /* 0x00000014000f7c02 */ /* 0x000fe20008000f00 */
[----:B-1----:R-:W-:Y:S01]  /*0630*/  IMAD.WIDE R6, R9, 0x4, R6 ;  /* 0x0000000409067825 */ /* 0x002fe200078e0206 */
[----:B------:R-:W-:-:S05]  /*0640*/  MOV R9, UR20 ;  /* 0x0000001400097c02 */ /* 0x000fca0008000f00 */
[----:B------:R-:W-:Y:S02]  /*0650*/  IMAD.WIDE R8, R9, 0x4, R6 ;  /* 0x0000000409087825 */ /* 0x000fe400078e0206 */
[----:B0-----:R-:W4:Y:S02]  /*0660*/  LDG.E R6, desc[UR18][R6.64] ;  /* 0x0000001206067981 */ /* 0x001f24000c1e1900 */
[----:B---3--:R-:W-:Y:S01]  /*0670*/  IMAD.WIDE.U32 R4, R3, 0x4, R4 ;  /* 0x0000000403047825 */ /* 0x008fe200078e0004 */
[----:B------:R-:W-:Y:S01]  /*0680*/  IADD3.X R3, PT, PT, RZ, RZ, RZ, P0, !PT ;  /* 0x000000ffff037210 */ /* 0x000fe200007fe4ff */
[----:B------:R-:W3:Y:S01]  /*0690*/  LDG.E R17, desc[UR18][R8.64] ;  /* 0x0000001208117981 */ /* 0x000ee2000c1e1900 */
[----:B--2---:R-:W-:-:S03]  /*06a0*/  LEA R2, P0, R10, UR6, 0x2 ;  /* 0x000000060a027c11 */ /* 0x004fc6000f8010ff */
[----:B------:R-:W4:Y:S01]  /*06b0*/  LDG.E R5, desc[UR18][R4.64] ;  /* 0x0000001204057981 */ /* 0x000f22000c1e1900 */
[----:B------:R-:W-:Y:S01]  /*06c0*/  LEA.HI.X R3, R10, UR7, R3, 0x2, P0 ;  /* 0x000000070a037c11 */ /* 0x000fe200080f1403 */
[----:B------:R-:W-:-:S04]  /*06d0*/  IMAD.WIDE R10, R11, 0x4, R8 ;  /* 0x000000040b0a7825 */ /* 0x000fc800078e0208 */
[----:B------:R-:W3:Y:S01]  /*06e0*/  LDG.E R16, desc[UR18][R2.64+0x4] ;  /* 0x0000041202107981 */ /* 0x000ee2000c1e1900 */
[----:B------:R-:W-:-:S03]  /*06f0*/  IMAD.WIDE R14, R15, 0x4, R10 ;  /* 0x000000040f0e7825 */ /* 0x000fc600078e020a */
[----:B------:R-:W2:Y:S04]  /*0700*/  LDG.E R19, desc[UR18][R10.64] ;  /* 0x000000120a137981 */ /* 0x000ea8000c1e1900 */
[----:B------:R-:W2:Y:S04]  /*0710*/  LDG.E R18, desc[UR18][R2.64+0x8] ;  /* 0x0000081202127981 */ /* 0x000ea8000c1e1900 */
[----:B------:R-:W5:Y:S04]  /*0720*/  LDG.E R20, desc[UR18][R2.64+0xc] ;  /* 0x00000c1202147981 */ /* 0x000f68000c1e1900 */
[----:B------:R-:W5:Y:S01]  /*0730*/  LDG.E R14, desc[UR18][R14.64] ;  /* 0x000000120e0e7981 */ /* 0x000f62000c1e1900 */
[----:B------:R-:W-:Y:S01]  /*0740*/  UIADD3 UR4, UPT, UPT, UR4, 0x4, URZ ;  /* 0x0000000404047890 */ /* 0x000fe2000fffe0ff */
[----:B----4-:R-:W-:-:S04]  /*0750*/  FFMA R5, R5, R6, R12 ;  /* 0x0000000605057223 */ /* 0x010fc8000000000c */
[----:B---3--:R-:W-:-:S04]  /*0760*/  FFMA R5, R16, R17, R5 ;  /* 0x0000001110057223 */ /* 0x008fc80000000005 */
[----:B--2---:R-:W-:-:S04]  /*0770*/  FFMA R5, R18, R19, R5 ;  /* 0x0000001312057223 */ /* 0x004fc80000000005 */
[----:B-----5:R-:W-:-:S07]  /*0780*/  FFMA R12, R20, R14, R5 ;  /* 0x0000000e140c7223 */ /* 0x020fce0000000005 */
.L_x_3:
[----:B------:R-:W-:Y:S05]  /*0790*/  BRA.U !UP1, `(.L_x_2) ;  /* 0x0000000109b07547 */ /* 0x000fea000b800000 */
[----:B------:R-:W-:Y:S01]  /*07a0*/  UISETP.NE.AND UP0, UPT, UR5, 0x1, UPT ;  /* 0x000000010500788c */ /* 0x000fe2000bf05270 */
[----:B------:R-:W-:Y:S01]  /*07b0*/  MOV R7, UR4 ;  /* 0x0000000400077c02 */ /* 0x000fe20008000f00 */
[----:B------:R-:W-:Y:S02]  /*07c0*/  ULOP3.LUT UR5, UR20, 0x1, URZ, 0xc0, !UPT ;  /* 0x0000000114057892 */ /* 0x000fe4000f8ec0ff */
[----:B------:R-:W-:Y:S02]  /*07d0*/  IMAD.U32 R15, RZ, RZ, UR20 ;  /* 0x00000014ff0f7e24 */ /* 0x000fe4000f8e00ff */
[----:B------:R-:W-:Y:S01]  /*07e0*/  UISETP.NE.U32.AND UP1, UPT, UR5, 0x1, UPT ;  /* 0x000000010500788c */ /* 0x000fe2000bf25070 */
[----:B------:R-:W-:-:S04]  /*07f0*/  PLOP3.LUT P1, PT, PT, PT, UP0, 0x80, 0x8 ;  /* 0x000000000008781c */ /* 0x000fc80003f2f008 */
[----:B------:R-:W1:Y:S01]  /*0800*/  @UP0 LDCU.64 UR6, c[0x0][0x388] ;  /* 0x00007100ff0607ac */ /* 0x000e620008000a00 */
[----:B------:R-:W-:Y:S01]  /*0810*/  PLOP3.LUT P0, PT, PT, PT, UP1, 0x80, 0x8 ;  /* 0x000000000008781c */ /* 0x000fe20003f0f018 */
[----:B------:R-:W2:Y:S01]  /*0820*/  @UP0 LDCU.64 UR8, c[0x0][0x390] ;  /* 0x00007200ff0807ac */ /* 0x000ea20008000a00 */
[----:B------:R-:W3:Y:S06]  /*0830*/  @UP0 LDCU.64 UR10, c[0x0][0x388] ;  /* 0x00007100ff0a07ac */ /* 0x000eec0008000a00 */
[C---:B------:R-:W-:Y:S01]  /*0840*/  @P1 VIADD R3, R13.reuse, UR4 ;  /* 0x000000040d031c36 */ /* 0x040fe20008000000 */
[----:B------:R-:W-:Y:S01]  /*0850*/  @P1 IADD3 R6, P2, PT, R13, UR4, RZ ;  /* 0x000000040d061c10 */ /* 0x000fe2000ff5e0ff */
[----:B------:R-:W4:Y:S01]  /*0860*/  @!UP1 LDCU.64 UR12, c[0x0][0x388] ;  /* 0x00007100ff0c97ac */ /* 0x000f220008000a00 */
[----:B------:R-:W-:Y:S01]  /*0870*/  @UP0 UIADD3 UR4, UPT, UPT, UR4, 0x2, URZ ;  /* 0x0000000204040890 */ /* 0x000fe2000fffe0ff */
[----:B-1----:R-:W-:-:S02]  /*0880*/  MOV R10, UR6 ;  /* 0x00000006000a7c02 */ /* 0x002fc40008000f00 */
[----:B------:R-:W-:Y:S01]  /*0890*/  MOV R11, UR7 ;  /* 0x00000007000b7c02 */ /* 0x000fe20008000f00 */
[----:B------:R-:W1:Y:S01]  /*08a0*/  @!UP1 LDCU.64 UR6, c[0x0][0x390] ;  /* 0x00007200ff0697ac */ /* 0x000e620008000a00 */
[----:B--2---:R-:W-:Y:S02]  /*08b0*/  MOV R4, UR8 ;  /* 0x0000000800047c02 */ /* 0x004fe40008000f00 */
[----:B------:R-:W-:Y:S01]  /*08c0*/  MOV R5, UR9 ;  /* 0x0000000900057c02 */ /* 0x000fe20008000f00 */
[----:B------:R-:W-:-:S04]  /*08d0*/  @P1 IMAD.WIDE.U32 R10, R3, 0x4, R10 ;  /* 0x00000004030a1825 */ /* 0x000fc800078e000a */
[----:B------:R-:W-:Y:S01]  /*08e0*/  @P1 IMAD R3, R7, UR20, R0 ;  /* 0x0000001407031c24 */ /* 0x000fe2000f8e0200 */
[----:B------:R-:W-:Y:S01]  /*08f0*/  @P1 IADD3.X R7, PT, PT, RZ, RZ, RZ, P2, !PT ;  /* 0x000000ffff071210 */ /* 0x000fe200017fe4ff */
[----:B0-----:R-:W2:Y:S01]  /*0900*/  @P1 LDG.E R11, desc[UR18][R10.64] ;  /* 0x000000120a0b1981 */ /* 0x001ea2000c1e1900 */
[C---:B---3--:R-:W-:Y:S01]  /*0910*/  @P1 LEA R2, P2, R6.reuse, UR10, 0x2 ;  /* 0x0000000a06021c11 */ /* 0x048fe2000f8410ff */
[----:B------:R-:W-:Y:S01]  /*0920*/  @P1 IMAD.WIDE R4, R3, 0x4, R4 ;  /* 0x0000000403041825 */ /* 0x000fe200078e0204 */
[----:B------:R-:W-:Y:S02]  /*0930*/  MOV R19, UR4 ;  /* 0x0000000400137c02 */ /* 0x000fe40008000f00 */
[----:B------:R-:W-:Y:S02]  /*0940*/  @P1 LEA.HI.X R3, R6, UR11, R7, 0x2, P2 ;  /* 0x0000000b06031c11 */ /* 0x000fe400090f1407 */
[----:B----4-:R-:W-:Y:S01]  /*0950*/  MOV R6, UR12 ;  /* 0x0000000c00067c02 */ /* 0x010fe20008000f00 */
[----:B------:R-:W-:Y:S01]  /*0960*/  @P1 IMAD.WIDE R14, R15, 0x4, R4 ;  /* 0x000000040f0e1825 */ /* 0x000fe200078e0204 */
[----:B------:R-:W-:Y:S01]  /*0970*/  MOV R7, UR13 ;  /* 0x0000000d00077c02 */ /* 0x000fe20008000f00 */
[----:B------:R-:W2:Y:S01]  /*0980*/  @P1 LDG.E R4, desc[UR18][R4.64] ;  /* 0x0000001204041981 */ /* 0x000ea2000c1e1900 */
[----:B------:R-:W-:Y:S01]  /*0990*/  @!P0 IADD3 R17, PT, PT, R13, UR4, RZ ;  /* 0x000000040d118c10 */ /* 0x000fe2000fffe0ff */
[----:B------:R-:W-:Y:S01]  /*09a0*/  @!P0 IMAD R19, R19, UR20, R0 ;  /* 0x0000001413138c24 */ /* 0x000fe2000f8e0200 */
[----:B-1----:R-:W-:Y:S01]  /*09b0*/  MOV R8, UR6 ;  /* 0x0000000600087c02 */ /* 0x002fe20008000f00 */
[----:B------:R-:W3:Y:S01]  /*09c0*/  @P1 LDG.E R14, desc[UR18][R14.64] ;  /* 0x000000120e0e1981 */ /* 0x000ee2000c1e1900 */
[----:B------:R-:W-:Y:S01]  /*09d0*/  MOV R9, UR7 ;  /* 0x0000000700097c02 */ /* 0x000fe20008000f00 */
[----:B------:R-:W-:-:S02]  /*09e0*/  @!P0 IMAD.WIDE.U32 R6, R17, 0x4, R6 ;  /* 0x0000000411068825 */ /* 0x000fc400078e0006 */
[----:B------:R-:W3:Y:S02]  /*09f0*/  @P1 LDG.E R2, desc[UR18][R2.64+0x4] ;  /* 0x0000041202021981 */ /* 0x000ee4000c1e1900 */
[----:B------:R-:W-:Y:S02]  /*0a00*/  @!P0 IMAD.WIDE R8, R19, 0x4, R8 ;  /* 0x0000000413088825 */ /* 0x000fe400078e0208 */
[----:B------:R-:W4:Y:S04]  /*0a10*/  @!P0 LDG.E R7, desc[UR18][R6.64] ;  /* 0x0000001206078981 */ /* 0x000f28000c1e1900 */
[----:B------:R-:W4:Y:S01]  /*0a20*/  @!P0 LDG.E R8, desc[UR18][R8.64] ;  /* 0x0000001208088981 */ /* 0x000f22000c1e1900 */
[----:B--2---:R-:W-:-:S04]  /*0a30*/  @P1 FFMA R11, R11, R4, R12 ;  /* 0x000000040b0b1223 */ /* 0x004fc8000000000c */
[----:B---3--:R-:W-:-:S04]  /*0a40*/  @P1 FFMA R12, R2, R14, R11 ;  /* 0x0000000e020c1223 */ /* 0x008fc8000000000b */
[----:B----4-:R-:W-:-:S07]  /*0a50*/  @!P0 FFMA R12, R7, R8, R12 ;  /* 0x00000008070c8223 */ /* 0x010fce000000000c */
.L_x_2:
[----:B------:R-:W1:Y:S01]  /*0a60*/  LDC.64 R2, c[0x0][0x380] ;  /* 0x0000e000ff027b82 */ /* 0x000e620000000a00 */
[----:B------:R-:W-:-:S05]  /*0a70*/  IADD3 R13, PT, PT, R0, R13, RZ ;  /* 0x0000000d000d7210 */ /* 0x000fca0007ffe0ff */
[----:B-1----:R-:W-:-:S05]  /*0a80*/  IMAD.WIDE R2, R13, 0x4, R2 ;  /* 0x000000040d027825 */ /* 0x002fca00078e0202 */
[----:B0-----:R-:W-:Y:S01]  /*0a90*/  STG.E desc[UR18][R2.64], R12 ;  /* 0x0000000c02007986 */ /* 0x001fe2000c101912 */
[----:B------:R-:W-:Y:S05]  /*0aa0*/  EXIT ;  /* 0x000000000000794d */ /* 0x000fea0003800000 */
.L_x_4:
[----:B------:R-:W-:-:S00]  /*0ab0*/  BRA `(.L_x_4) ;  /* 0xfffffffc00fc7947 */ /* 0x000fc0000383ffff */
[----:B------:R-:W-:-:S00]  /*0ac0*/  NOP ;  /* 0x0000000000007918 */ /* 0x000fc00000000000 */
        /* <DEDUP_REMOVED lines=11> */
.L_x_5:


//--------------------- .nv.shared.reserved.0     --------------------------
	.section	.nv.shared.reserved.0,"aw",@nobits
	.weak		__nv_reservedSMEM_offset_0_alias
	.size		__nv_reservedSMEM_offset_0_alias, 0, 64
	.other		__nv_reservedSMEM_offset_0_alias,@"STO_CUDA_RESERVED_SHARED STV_DEFAULT"
__nv_reservedSMEM_offset_0_alias:
	.zero		0
	.zero		64


//--------------------- .nv.constant0._Z12matrixMulGPUPfPKfS1_i --------------------------
	.section	.nv.constant0._Z12matrixMulGPUPfPKfS1_i,"a",@progbits
	.sectionflags	@""
	.align	4
.nv.constant0._Z12matrixMulGPUPfPKfS1_i:
	.zero		924


//--------------------- SYMBOLS --------------------------

	.type		.nv.reservedSmem.offset0,@object
	.size		.nv.reservedSmem.offset0,0x4
